//
// Generated by NVIDIA NVVM Compiler
//
// Compiler Build ID: CL-36424714
// Cuda compilation tools, release 13.0, V13.0.88
// Based on NVVM 20.0.0
//

.version 9.0
.target sm_100
.address_size 64

	// .globl	_Z12silly_kerneliPiS_

.visible .entry _Z12silly_kerneliPiS_(
	.param .u32 _Z12silly_kerneliPiS__param_0,
	.param .u64 .ptr .align 1 _Z12silly_kerneliPiS__param_1,
	.param .u64 .ptr .align 1 _Z12silly_kerneliPiS__param_2
)
{
	.reg .pred 	%p<12>;
	.reg .b32 	%r<93>;
	.reg .b64 	%rd<28>;

	ld.param.u32 	%r25, [_Z12silly_kerneliPiS__param_0];
	ld.param.u64 	%rd15, [_Z12silly_kerneliPiS__param_1];
	ld.param.u64 	%rd16, [_Z12silly_kerneliPiS__param_2];
	cvta.to.global.u64 	%rd1, %rd16;
	cvta.to.global.u64 	%rd2, %rd15;
	mov.u32 	%r26, %tid.x;
	setp.ne.s32 	%p1, %r26, 0;
	setp.lt.s32 	%p2, %r25, 1;
	or.pred  	%p3, %p1, %p2;
	@%p3 bra 	$L__BB0_13;
	and.b32  	%r1, %r25, 15;
	setp.lt.u32 	%p4, %r25, 16;
	mov.b32 	%r87, 0;
	mov.u32 	%r86, %r87;
	@%p4 bra 	$L__BB0_4;
	and.b32  	%r87, %r25, 2147483632;
	neg.s32 	%r83, %r87;
	add.s64 	%rd25, %rd2, 32;
	add.s64 	%rd24, %rd1, 32;
	mov.b32 	%r86, 0;
$L__BB0_3:
	.pragma "nounroll";
	ld.global.u32 	%r29, [%rd25+-32];
	add.s32 	%r30, %r29, %r86;
	st.global.u32 	[%rd24+-32], %r30;
	ld.global.u32 	%r31, [%rd25+-28];
	add.s32 	%r32, %r31, %r30;
	st.global.u32 	[%rd24+-28], %r32;
	ld.global.u32 	%r33, [%rd25+-24];
	add.s32 	%r34, %r33, %r32;
	st.global.u32 	[%rd24+-24], %r34;
	ld.global.u32 	%r35, [%rd25+-20];
	add.s32 	%r36, %r35, %r34;
	st.global.u32 	[%rd24+-20], %r36;
	ld.global.u32 	%r37, [%rd25+-16];
	add.s32 	%r38, %r37, %r36;
	st.global.u32 	[%rd24+-16], %r38;
	ld.global.u32 	%r39, [%rd25+-12];
	add.s32 	%r40, %r39, %r38;
	st.global.u32 	[%rd24+-12], %r40;
	ld.global.u32 	%r41, [%rd25+-8];
	add.s32 	%r42, %r41, %r40;
	st.global.u32 	[%rd24+-8], %r42;
	ld.global.u32 	%r43, [%rd25+-4];
	add.s32 	%r44, %r43, %r42;
	st.global.u32 	[%rd24+-4], %r44;
	ld.global.u32 	%r45, [%rd25];
	add.s32 	%r46, %r45, %r44;
	st.global.u32 	[%rd24], %r46;
	ld.global.u32 	%r47, [%rd25+4];
	add.s32 	%r48, %r47, %r46;
	st.global.u32 	[%rd24+4], %r48;
	ld.global.u32 	%r49, [%rd25+8];
	add.s32 	%r50, %r49, %r48;
	st.global.u32 	[%rd24+8], %r50;
	ld.global.u32 	%r51, [%rd25+12];
	add.s32 	%r52, %r51, %r50;
	st.global.u32 	[%rd24+12], %r52;
	ld.global.u32 	%r53, [%rd25+16];
	add.s32 	%r54, %r53, %r52;
	st.global.u32 	[%rd24+16], %r54;
	ld.global.u32 	%r55, [%rd25+20];
	add.s32 	%r56, %r55, %r54;
	st.global.u32 	[%rd24+20], %r56;
	ld.global.u32 	%r57, [%rd25+24];
	add.s32 	%r58, %r57, %r56;
	st.global.u32 	[%rd24+24], %r58;
	ld.global.u32 	%r59, [%rd25+28];
	add.s32 	%r86, %r59, %r58;
	st.global.u32 	[%rd24+28], %r86;
	add.s32 	%r83, %r83, 16;
	add.s64 	%rd25, %rd25, 64;
	add.s64 	%rd24, %rd24, 64;
	setp.ne.s32 	%p5, %r83, 0;
	@%p5 bra 	$L__BB0_3;
$L__BB0_4:
	setp.eq.s32 	%p6, %r1, 0;
	@%p6 bra 	$L__BB0_13;
	and.b32  	%r10, %r25, 7;
	setp.lt.u32 	%p7, %r1, 8;
	@%p7 bra 	$L__BB0_7;
	mul.wide.u32 	%rd17, %r87, 4;
	add.s64 	%rd18, %rd2, %rd17;
	ld.global.u32 	%r60, [%rd18];
	add.s32 	%r61, %r60, %r86;
	add.s64 	%rd19, %rd1, %rd17;
	st.global.u32 	[%rd19], %r61;
	ld.global.u32 	%r62, [%rd18+4];
	add.s32 	%r63, %r62, %r61;
	st.global.u32 	[%rd19+4], %r63;
	ld.global.u32 	%r64, [%rd18+8];
	add.s32 	%r65, %r64, %r63;
	st.global.u32 	[%rd19+8], %r65;
	ld.global.u32 	%r66, [%rd18+12];
	add.s32 	%r67, %r66, %r65;
	st.global.u32 	[%rd19+12], %r67;
	ld.global.u32 	%r68, [%rd18+16];
	add.s32 	%r69, %r68, %r67;
	st.global.u32 	[%rd19+16], %r69;
	ld.global.u32 	%r70, [%rd18+20];
	add.s32 	%r71, %r70, %r69;
	st.global.u32 	[%rd19+20], %r71;
	ld.global.u32 	%r72, [%rd18+24];
	add.s32 	%r73, %r72, %r71;
	st.global.u32 	[%rd19+24], %r73;
	ld.global.u32 	%r74, [%rd18+28];
	add.s32 	%r86, %r74, %r73;
	st.global.u32 	[%rd19+28], %r86;
	add.s32 	%r87, %r87, 8;
$L__BB0_7:
	setp.eq.s32 	%p8, %r10, 0;
	@%p8 bra 	$L__BB0_13;
	and.b32  	%r15, %r25, 3;
	setp.lt.u32 	%p9, %r10, 4;
	@%p9 bra 	$L__BB0_10;
	mul.wide.u32 	%rd20, %r87, 4;
	add.s64 	%rd21, %rd2, %rd20;
	ld.global.u32 	%r75, [%rd21];
	add.s32 	%r76, %r75, %r86;
	add.s64 	%rd22, %rd1, %rd20;
	st.global.u32 	[%rd22], %r76;
	ld.global.u32 	%r77, [%rd21+4];
	add.s32 	%r78, %r77, %r76;
	st.global.u32 	[%rd22+4], %r78;
	ld.global.u32 	%r79, [%rd21+8];
	add.s32 	%r80, %r79, %r78;
	st.global.u32 	[%rd22+8], %r80;
	ld.global.u32 	%r81, [%rd21+12];
	add.s32 	%r86, %r81, %r80;
	st.global.u32 	[%rd22+12], %r86;
	add.s32 	%r87, %r87, 4;
$L__BB0_10:
	setp.eq.s32 	%p10, %r15, 0;
	@%p10 bra 	$L__BB0_13;
	mul.wide.u32 	%rd23, %r87, 4;
	add.s64 	%rd27, %rd1, %rd23;
	add.s64 	%rd26, %rd2, %rd23;
	neg.s32 	%r91, %r15;
$L__BB0_12:
	.pragma "nounroll";
	ld.global.u32 	%r82, [%rd26];
	add.s32 	%r86, %r82, %r86;
	st.global.u32 	[%rd27], %r86;
	add.s64 	%rd27, %rd27, 4;
	add.s64 	%rd26, %rd26, 4;
	add.s32 	%r91, %r91, 1;
	setp.ne.s32 	%p11, %r91, 0;
	@%p11 bra 	$L__BB0_12;
$L__BB0_13:
	ret;

}


// ===== COMPILED SASS (sm_100) =====

	.target	sm_100

	.elftype	@"ET_EXEC"


//--------------------- .note.nv.tkinfo           --------------------------
	.section	.note.nv.tkinfo,"",@"SHT_NOTE"
	.sectionflags	@"SHF_NOTE_NV_TKINFO"
	.tkinfo
        /*0018*/ 	.word	0x00000002
        /*0030*/ 	.string	""
        /*0030*/ 	.string	"ptxas"
        /*0030*/ 	.string	"Cuda compilation tools, release 13.0, V13.0.88"
        /*0030*/ 	.string	"Build cuda_13.0.r13.0/compiler.36424714_0"
        /*0030*/ 	.string	"-arch sm_100 -m 64 "



//--------------------- .note.nv.cuinfo           --------------------------
	.section	.note.nv.cuinfo,"",@"SHT_NOTE"
	.sectionflags	@"SHF_NOTE_NV_CUINFO"
        /*0018*/ 	.short	0x0002
        /*001a*/ 	.short	0x0064
        /*001c*/ 	.short	0x0082
	.zero		2


//--------------------- .nv.info                  --------------------------
	.section	.nv.info,"",@"SHT_CUDA_INFO"
	.align	4


	//----- nvinfo : EIATTR_REGCOUNT
	.align		4
        /*0000*/ 	.byte	0x04, 0x2f
        /*0002*/ 	.short	(.L_1 - .L_0)
	.align		4
.L_0:
        /*0004*/ 	.word	index@(_Z12silly_kerneliPiS_)
        /*0008*/ 	.word	0x00000012


	//----- nvinfo : EIATTR_FRAME_SIZE
	.align		4
.L_1:
        /*000c*/ 	.byte	0x04, 0x11
        /*000e*/ 	.short	(.L_3 - .L_2)
	.align		4
.L_2:
        /*0010*/ 	.word	index@(_Z12silly_kerneliPiS_)
        /*0014*/ 	.word	0x00000000


	//----- nvinfo : EIATTR_MIN_STACK_SIZE
	.align		4
.L_3:
        /*0018*/ 	.byte	0x04, 0x12
        /*001a*/ 	.short	(.L_5 - .L_4)
	.align		4
.L_4:
        /*001c*/ 	.word	index@(_Z12silly_kerneliPiS_)
        /*0020*/ 	.word	0x00000000
.L_5:


//--------------------- .nv.compat                --------------------------
	.section	.nv.compat,"",@"SHT_CUDA_COMPAT_INFO"
	.align	4
        /*0000*/ 	.byte	0x02, 0x09, 0x00, 0x00, 0x02, 0x02, 0x01, 0x00, 0x02, 0x05, 0x05, 0x00, 0x03, 0x07, 0x01, 0x01
        /*0010*/ 	.byte	0x02, 0x03, 0x00, 0x00, 0x02, 0x06, 0x01, 0x00, 0x04, 0x0b, 0x08, 0x00, 0x09, 0x00, 0x00, 0x00
        /*0020*/ 	.byte	0x00, 0x00, 0x00, 0x00


//--------------------- .nv.info._Z12silly_kerneliPiS_ --------------------------
	.section	.nv.info._Z12silly_kerneliPiS_,"",@"SHT_CUDA_INFO"
	.sectionflags	@""
	.align	4


	//----- nvinfo : EIATTR_CUDA_API_VERSION
	.align		4
        /*0000*/ 	.byte	0x04, 0x37
        /*0002*/ 	.short	(.L_7 - .L_6)
.L_6:
        /*0004*/ 	.word	0x00000082


	//----- nvinfo : EIATTR_KPARAM_INFO
	.align		4
.L_7:
        /*0008*/ 	.byte	0x04, 0x17
        /*000a*/ 	.short	(.L_9 - .L_8)
.L_8:
        /*000c*/ 	.word	0x00000000
        /*0010*/ 	.short	0x0002
        /*0012*/ 	.short	0x0010
        /*0014*/ 	.byte	0x00, 0xf5, 0x21, 0x00


	//----- nvinfo : EIATTR_KPARAM_INFO
	.align		4
.L_9:
        /*0018*/ 	.byte	0x04, 0x17
        /*001a*/ 	.short	(.L_11 - .L_10)
.L_10:
        /*001c*/ 	.word	0x00000000
        /*0020*/ 	.short	0x0001
        /*0022*/ 	.short	0x0008
        /*0024*/ 	.byte	0x00, 0xf5, 0x21, 0x00


	//----- nvinfo : EIATTR_KPARAM_INFO
	.align		4
.L_11:
        /*0028*/ 	.byte	0x04, 0x17
        /*002a*/ 	.short	(.L_13 - .L_12)
.L_12:
        /*002c*/ 	.word	0x00000000
        /*0030*/ 	.short	0x0000
        /*0032*/ 	.short	0x0000
        /*0034*/ 	.byte	0x00, 0xf0, 0x11, 0x00


	//----- nvinfo : EIATTR_SPARSE_MMA_MASK
	.align		4
.L_13:
        /*0038*/ 	.byte	0x03, 0x50
        /*003a*/ 	.short	0x0000


	//----- nvinfo : EIATTR_MAXREG_COUNT
	.align		4
        /*003c*/ 	.byte	0x03, 0x1b
        /*003e*/ 	.short	0x00ff


	//----- nvinfo : EIATTR_MERCURY_ISA_VERSION
	.align		4
        /*0040*/ 	.byte	0x03, 0x5f
        /*0042*/ 	.short	0x0101


	//----- nvinfo : EIATTR_VRC_CTA_INIT_COUNT
	.align		4
        /*0044*/ 	.byte	0x02, 0x4a
	.zero		1
	.zero		1


	//----- nvinfo : EIATTR_EXIT_INSTR_OFFSETS
	.align		4
        /*0048*/ 	.byte	0x04, 0x1c
        /*004a*/ 	.short	(.L_15 - .L_14)


	//   ....[0]....
.L_14:
        /*004c*/ 	.word	0x00000050


	//   ....[1]....
        /*0050*/ 	.word	0x00000550


	//   ....[2]....
        /*0054*/ 	.word	0x00000770


	//   ....[3]....
        /*0058*/ 	.word	0x000008d0


	//   ....[4]....
        /*005c*/ 	.word	0x00000a20


	//----- nvinfo : EIATTR_CBANK_PARAM_SIZE
	.align		4
.L_15:
        /*0060*/ 	.byte	0x03, 0x19
        /*0062*/ 	.short	0x0018


	//----- nvinfo : EIATTR_PARAM_CBANK
	.align		4
        /*0064*/ 	.byte	0x04, 0x0a
        /*0066*/ 	.short	(.L_17 - .L_16)
	.align		4
.L_16:
        /*0068*/ 	.word	index@(.nv.constant0._Z12silly_kerneliPiS_)
        /*006c*/ 	.short	0x0380
        /*006e*/ 	.short	0x0018


	//----- nvinfo : EIATTR_SW_WAR
	.align		4
.L_17:
        /*0070*/ 	.byte	0x04, 0x36
        /*0072*/ 	.short	(.L_19 - .L_18)
.L_18:
        /*0074*/ 	.word	0x00000008
.L_19:


//--------------------- .nv.callgraph             --------------------------
	.section	.nv.callgraph,"",@"SHT_CUDA_CALLGRAPH"
	.align	4
	.sectionentsize	8
	.align		4
        /*0000*/ 	.word	0x00000000
	.align		4
        /*0004*/ 	.word	0xffffffff
	.align		4
        /*0008*/ 	.word	0x00000000
	.align		4
        /*000c*/ 	.word	0xfffffffe
	.align		4
        /*0010*/ 	.word	0x00000000
	.align		4
        /*0014*/ 	.word	0xfffffffd
	.align		4
        /*0018*/ 	.word	0x00000000
	.align		4
        /*001c*/ 	.word	0xfffffffc


//--------------------- .text._Z12silly_kerneliPiS_ --------------------------
	.section	.text._Z12silly_kerneliPiS_,"ax",@progbits
	.align	128
        .global         _Z12silly_kerneliPiS_
        .type           _Z12silly_kerneliPiS_,@function
        .size           _Z12silly_kerneliPiS_,(.L_x_6 - _Z12silly_kerneliPiS_)
        .other          _Z12silly_kerneliPiS_,@"STO_CUDA_ENTRY STV_DEFAULT"
_Z12silly_kerneliPiS_:
.text._Z12silly_kerneliPiS_:
[----:B------:R-:W-:Y:S01]  /*0000*/  LDC R1, c[0x0][0x37c] ;  /* 0x0000df00ff017b82 */ /* 0x000fe20000000800 */
[----:B------:R-:W0:Y:S07]  /*0010*/  S2R R0, SR_TID.X ;  /* 0x0000000000007919 */ /* 0x000e2e0000002100 */
[----:B------:R-:W1:Y:S02]  /*0020*/  LDC R3, c[0x0][0x380] ;  /* 0x0000e000ff037b82 */ /* 0x000e640000000800 */
[----:B-1----:R-:W-:-:S04]  /*0030*/  ISETP.GE.AND P0, PT, R3, 0x1, PT ;  /* 0x000000010300780c */ /* 0x002fc80003f06270 */
[----:B0-----:R-:W-:-:S13]  /*0040*/  ISETP.NE.OR P0, PT, R0, RZ, !P0 ;  /* 0x000000ff0000720c */ /* 0x001fda0004705670 */
[----:B------:R-:W-:Y:S05]  /*0050*/  @P0 EXIT ;  /* 0x000000000000094d */ /* 0x000fea0003800000 */
[C---:B------:R-:W-:Y:S01]  /*0060*/  ISETP.GE.U32.AND P1, PT, R3.reuse, 0x10, PT ;  /* 0x000000100300780c */ /* 0x040fe20003f26070 */
[----:B------:R-:W0:Y:S01]  /*0070*/  LDCU.64 UR8, c[0x0][0x358] ;  /* 0x00006b00ff0877ac */ /* 0x000e220008000a00 */
[----:B------:R-:W-:Y:S01]  /*0080*/  LOP3.LUT R10, R3, 0xf, RZ, 0xc0, !PT ;  /* 0x0000000f030a7812 */ /* 0x000fe200078ec0ff */
[----:B------:R-:W-:Y:S02]  /*0090*/  IMAD.MOV.U32 R2, RZ, RZ, RZ ;  /* 0x000000ffff027224 */ /* 0x000fe400078e00ff */
[----:B------:R-:W-:Y:S01]  /*00a0*/  IMAD.MOV.U32 R0, RZ, RZ, RZ ;  /* 0x000000ffff007224 */ /* 0x000fe200078e00ff */
[----:B------:R-:W-:-:S07]  /*00b0*/  ISETP.NE.AND P0, PT, R10, RZ, PT ;  /* 0x000000ff0a00720c */ /* 0x000fce0003f05270 */
[----:B------:R-:W-:Y:S06]  /*00c0*/  @!P1 BRA `(.L_x_0) ;  /* 0x0000000400209947 */ /* 0x000fec0003800000 */
[----:B------:R-:W1:Y:S01]  /*00d0*/  LDCU.64 UR6, c[0x0][0x388] ;  /* 0x00007100ff0677ac */ /* 0x000e620008000a00 */
[----:B------:R-:W-:Y:S01]  /*00e0*/  LOP3.LUT R2, R3, 0x7ffffff0, RZ, 0xc0, !PT ;  /* 0x7ffffff003027812 */ /* 0x000fe200078ec0ff */
[----:B------:R-:W-:Y:S01]  /*00f0*/  HFMA2 R0, -RZ, RZ, 0, 0 ;  /* 0x00000000ff007431 */ /* 0x000fe200000001ff */
[----:B------:R-:W2:Y:S03]  /*0100*/  LDCU.64 UR4, c[0x0][0x390] ;  /* 0x00007200ff0477ac */ /* 0x000ea60008000a00 */
[----:B------:R-:W-:Y:S01]  /*0110*/  IMAD.MOV R8, RZ, RZ, -R2 ;  /* 0x000000ffff087224 */ /* 0x000fe200078e0a02 */
[----:B-1----:R-:W-:Y:S02]  /*0120*/  UIADD3 UR6, UP0, UPT, UR6, 0x20, URZ ;  /* 0x0000002006067890 */ /* 0x002fe4000ff1e0ff */
[----:B--2---:R-:W-:Y:S02]  /*0130*/  UIADD3 UR4, UP1, UPT, UR4, 0x20, URZ ;  /* 0x0000002004047890 */ /* 0x004fe4000ff3e0ff */
[----:B------:R-:W-:-:S02]  /*0140*/  UIADD3.X UR7, UPT, UPT, URZ, UR7, URZ, UP0, !UPT ;  /* 0x00000007ff077290 */ /* 0x000fc400087fe4ff */
[----:B------:R-:W-:Y:S01]  /*0150*/  IMAD.U32 R9, RZ, RZ, UR6 ;  /* 0x00000006ff097e24 */ /* 0x000fe2000f8e00ff */
[----:B------:R-:W-:Y:S01]  /*0160*/  UIADD3.X UR5, UPT, UPT, URZ, UR5, URZ, UP1, !UPT ;  /* 0x00000005ff057290 */ /* 0x000fe20008ffe4ff */
[----:B------:R-:W-:Y:S02]  /*0170*/  MOV R12, UR4 ;  /* 0x00000004000c7c02 */ /* 0x000fe40008000f00 */
[----:B------:R-:W-:-:S03]  /*0180*/  IMAD.U32 R14, RZ, RZ, UR7 ;  /* 0x00000007ff0e7e24 */ /* 0x000fc6000f8e00ff */
[----:B------:R-:W-:-:S07]  /*0190*/  IMAD.U32 R11, RZ, RZ, UR5 ;  /* 0x00000005ff0b7e24 */ /* 0x000fce000f8e00ff */
.L_x_1:
[----:B------:R-:W-:Y:S01]  /*01a0*/  MOV R4, R9 ;  /* 0x0000000900047202 */ /* 0x000fe20000000f00 */
[----:B------:R-:W-:-:S05]  /*01b0*/  IMAD.MOV.U32 R5, RZ, RZ, R14 ;  /* 0x000000ffff057224 */ /* 0x000fca00078e000e */
[----:B0-2---:R-:W2:Y:S01]  /*01c0*/  LDG.E R7, desc[UR8][R4.64+-0x20] ;  /* 0xffffe00804077981 */ /* 0x005ea2000c1e1900 */
[----:B------:R-:W-:Y:S01]  /*01d0*/  MOV R6, R12 ;  /* 0x0000000c00067202 */ /* 0x000fe20000000f00 */
[----:B--2---:R-:W-:Y:S02]  /*01e0*/  IMAD.IADD R9, R7, 0x1, R0 ;  /* 0x0000000107097824 */ /* 0x004fe400078e0200 */
[----:B------:R-:W-:-:S05]  /*01f0*/  IMAD.MOV.U32 R7, RZ, RZ, R11 ;  /* 0x000000ffff077224 */ /* 0x000fca00078e000b */
[----:B------:R0:W-:Y:S04]  /*0200*/  STG.E desc[UR8][R6.64+-0x20], R9 ;  /* 0xffffe00906007986 */ /* 0x0001e8000c101908 */
[----:B------:R-:W2:Y:S02]  /*0210*/  LDG.E R0, desc[UR8][R4.64+-0x1c] ;  /* 0xffffe40804007981 */ /* 0x000ea4000c1e1900 */
[----:B--2---:R-:W-:-:S05]  /*0220*/  IMAD.IADD R11, R9, 0x1, R0 ;  /* 0x00000001090b7824 */ /* 0x004fca00078e0200 */
[----:B------:R1:W-:Y:S04]  /*0230*/  STG.E desc[UR8][R6.64+-0x1c], R11 ;  /* 0xffffe40b06007986 */ /* 0x0003e8000c101908 */
[----:B------:R-:W2:Y:S02]  /*0240*/  LDG.E R0, desc[UR8][R4.64+-0x18] ;  /* 0xffffe80804007981 */ /* 0x000ea4000c1e1900 */
[----:B--2---:R-:W-:-:S05]  /*0250*/  IADD3 R13, PT, PT, R11, R0, RZ ;  /* 0x000000000b0d7210 */ /* 0x004fca0007ffe0ff */
[----:B------:R2:W-:Y:S04]  /*0260*/  STG.E desc[UR8][R6.64+-0x18], R13 ;  /* 0xffffe80d06007986 */ /* 0x0005e8000c101908 */
[----:B------:R-:W3:Y:S02]  /*0270*/  LDG.E R0, desc[UR8][R4.64+-0x14] ;  /* 0xffffec0804007981 */ /* 0x000ee4000c1e1900 */
[----:B---3--:R-:W-:-:S05]  /*0280*/  IMAD.IADD R15, R13, 0x1, R0 ;  /* 0x000000010d0f7824 */ /* 0x008fca00078e0200 */
[----:B------:R3:W-:Y:S04]  /*0290*/  STG.E desc[UR8][R6.64+-0x14], R15 ;  /* 0xffffec0f06007986 */ /* 0x0007e8000c101908 */
[----:B------:R-:W0:Y:S02]  /*02a0*/  LDG.E R0, desc[UR8][R4.64+-0x10] ;  /* 0xfffff00804007981 */ /* 0x000e24000c1e1900 */
[----:B0-----:R-:W-:-:S05]  /*02b0*/  IMAD.IADD R9, R15, 0x1, R0 ;  /* 0x000000010f097824 */ /* 0x001fca00078e0200 */
[----:B------:R0:W-:Y:S04]  /*02c0*/  STG.E desc[UR8][R6.64+-0x10], R9 ;  /* 0xfffff00906007986 */ /* 0x0001e8000c101908 */
[----:B------:R-:W1:Y:S02]  /*02d0*/  LDG.E R0, desc[UR8][R4.64+-0xc] ;  /* 0xfffff40804007981 */ /* 0x000e64000c1e1900 */
[----:B-1----:R-:W-:-:S05]  /*02e0*/  IADD3 R11, PT, PT, R9, R0, RZ ;  /* 0x00000000090b7210 */ /* 0x002fca0007ffe0ff */
[----:B------:R1:W-:Y:S04]  /*02f0*/  STG.E desc[UR8][R6.64+-0xc], R11 ;  /* 0xfffff40b06007986 */ /* 0x0003e8000c101908 */
[----:B------:R-:W2:Y:S02]  /*0300*/  LDG.E R0, desc[UR8][R4.64+-0x8] ;  /* 0xfffff80804007981 */ /* 0x000ea4000c1e1900 */
[----:B--2---:R-:W-:-:S05]  /*0310*/  IMAD.IADD R13, R11, 0x1, R0 ;  /* 0x000000010b0d7824 */ /* 0x004fca00078e0200 */
[----:B------:R2:W-:Y:S04]  /*0320*/  STG.E desc[UR8][R6.64+-0x8], R13 ;  /* 0xfffff80d06007986 */ /* 0x0005e8000c101908 */
[----:B------:R-:W3:Y:S02]  /*0330*/  LDG.E R0, desc[UR8][R4.64+-0x4] ;  /* 0xfffffc0804007981 */ /* 0x000ee4000c1e1900 */
[----:B---3--:R-:W-:-:S05]  /*0340*/  IMAD.IADD R15, R13, 0x1, R0 ;  /* 0x000000010d0f7824 */ /* 0x008fca00078e0200 */
[----:B------:R3:W-:Y:S04]  /*0350*/  STG.E desc[UR8][R6.64+-0x4], R15 ;  /* 0xfffffc0f06007986 */ /* 0x0007e8000c101908 */
[----:B------:R-:W0:Y:S02]  /*0360*/  LDG.E R0, desc[UR8][R4.64] ;  /* 0x0000000804007981 */ /* 0x000e24000c1e1900 */
[----:B0-----:R-:W-:-:S05]  /*0370*/  IADD3 R9, PT, PT, R15, R0, RZ ;  /* 0x000000000f097210 */ /* 0x001fca0007ffe0ff */
[----:B------:R0:W-:Y:S04]  /*0380*/  STG.E desc[UR8][R6.64], R9 ;  /* 0x0000000906007986 */ /* 0x0001e8000c101908 */
[----:B------:R-:W1:Y:S02]  /*0390*/  LDG.E R0, desc[UR8][R4.64+0x4] ;  /* 0x0000040804007981 */ /* 0x000e64000c1e1900 */
[----:B-1----:R-:W-:-:S05]  /*03a0*/  IMAD.IADD R11, R9, 0x1, R0 ;  /* 0x00000001090b7824 */ /* 0x002fca00078e0200 */
[----:B------:R1:W-:Y:S04]  /*03b0*/  STG.E desc[UR8][R6.64+0x4], R11 ;  /* 0x0000040b06007986 */ /* 0x0003e8000c101908 */
[----:B------:R-:W2:Y:S02]  /*03c0*/  LDG.E R0, desc[UR8][R4.64+0x8] ;  /* 0x0000080804007981 */ /* 0x000ea4000c1e1900 */
[----:B--2---:R-:W-:-:S05]  /*03d0*/  IMAD.IADD R13, R11, 0x1, R0 ;  /* 0x000000010b0d7824 */ /* 0x004fca00078e0200 */
[----:B------:R2:W-:Y:S04]  /*03e0*/  STG.E desc[UR8][R6.64+0x8], R13 ;  /* 0x0000080d06007986 */ /* 0x0005e8000c101908 */
[----:B------:R-:W3:Y:S02]  /*03f0*/  LDG.E R0, desc[UR8][R4.64+0xc] ;  /* 0x00000c0804007981 */ /* 0x000ee4000c1e1900 */
[----:B---3--:R-:W-:-:S05]  /*0400*/  IADD3 R15, PT, PT, R13, R0, RZ ;  /* 0x000000000d0f7210 */ /* 0x008fca0007ffe0ff */
[----:B------:R-:W-:Y:S04]  /*0410*/  STG.E desc[UR8][R6.64+0xc], R15 ;  /* 0x00000c0f06007986 */ /* 0x000fe8000c101908 */
[----:B------:R-:W0:Y:S02]  /*0420*/  LDG.E R0, desc[UR8][R4.64+0x10] ;  /* 0x0000100804007981 */ /* 0x000e24000c1e1900 */
[----:B0-----:R-:W-:-:S05]  /*0430*/  IMAD.IADD R9, R15, 0x1, R0 ;  /* 0x000000010f097824 */ /* 0x001fca00078e0200 */
[----:B------:R0:W-:Y:S04]  /*0440*/  STG.E desc[UR8][R6.64+0x10], R9 ;  /* 0x0000100906007986 */ /* 0x0001e8000c101908 */
[----:B------:R-:W1:Y:S02]  /*0450*/  LDG.E R0, desc[UR8][R4.64+0x14] ;  /* 0x0000140804007981 */ /* 0x000e64000c1e1900 */
[----:B-1----:R-:W-:-:S05]  /*0460*/  IMAD.IADD R11, R9, 0x1, R0 ;  /* 0x00000001090b7824 */ /* 0x002fca00078e0200 */
[----:B------:R1:W-:Y:S04]  /*0470*/  STG.E desc[UR8][R6.64+0x14], R11 ;  /* 0x0000140b06007986 */ /* 0x0003e8000c101908 */
[----:B------:R-:W2:Y:S01]  /*0480*/  LDG.E R0, desc[UR8][R4.64+0x18] ;  /* 0x0000180804007981 */ /* 0x000ea2000c1e1900 */
[----:B------:R-:W-:Y:S02]  /*0490*/  IADD3 R8, PT, PT, R8, 0x10, RZ ;  /* 0x0000001008087810 */ /* 0x000fe40007ffe0ff */
[----:B--2---:R-:W-:-:S05]  /*04a0*/  IADD3 R13, PT, PT, R11, R0, RZ ;  /* 0x000000000b0d7210 */ /* 0x004fca0007ffe0ff */
[----:B------:R2:W-:Y:S04]  /*04b0*/  STG.E desc[UR8][R6.64+0x18], R13 ;  /* 0x0000180d06007986 */ /* 0x0005e8000c101908 */
[----:B------:R-:W3:Y:S01]  /*04c0*/  LDG.E R0, desc[UR8][R4.64+0x1c] ;  /* 0x00001c0804007981 */ /* 0x000ee2000c1e1900 */
[----:B------:R-:W-:Y:S02]  /*04d0*/  ISETP.NE.AND P1, PT, R8, RZ, PT ;  /* 0x000000ff0800720c */ /* 0x000fe40003f25270 */
[----:B0-----:R-:W-:Y:S02]  /*04e0*/  IADD3 R9, P2, PT, R4, 0x40, RZ ;  /* 0x0000004004097810 */ /* 0x001fe40007f5e0ff */
[----:B------:R-:W-:-:S03]  /*04f0*/  IADD3 R12, P3, PT, R6, 0x40, RZ ;  /* 0x00000040060c7810 */ /* 0x000fc60007f7e0ff */
[----:B------:R-:W-:Y:S01]  /*0500*/  IMAD.X R14, RZ, RZ, R5, P2 ;  /* 0x000000ffff0e7224 */ /* 0x000fe200010e0605 */
[----:B-1----:R-:W-:Y:S01]  /*0510*/  IADD3.X R11, PT, PT, RZ, R7, RZ, P3, !PT ;  /* 0x00000007ff0b7210 */ /* 0x002fe20001ffe4ff */
[----:B---3--:R-:W-:-:S05]  /*0520*/  IMAD.IADD R0, R13, 0x1, R0 ;  /* 0x000000010d007824 */ /* 0x008fca00078e0200 */
[----:B------:R2:W-:Y:S01]  /*0530*/  STG.E desc[UR8][R6.64+0x1c], R0 ;  /* 0x00001c0006007986 */ /* 0x0005e2000c101908 */
[----:B------:R-:W-:Y:S05]  /*0540*/  @P1 BRA `(.L_x_1) ;  /* 0xfffffffc00141947 */ /* 0x000fea000383ffff */
.L_x_0:
[----:B0-----:R-:W-:Y:S05]  /*0550*/  @!P0 EXIT ;  /* 0x000000000000894d */ /* 0x001fea0003800000 */
[----:B------:R-:W-:Y:S02]  /*0560*/  ISETP.GE.U32.AND P0, PT, R10, 0x8, PT ;  /* 0x000000080a00780c */ /* 0x000fe40003f06070 */
[----:B------:R-:W-:-:S04]  /*0570*/  LOP3.LUT R8, R3, 0x7, RZ, 0xc0, !PT ;  /* 0x0000000703087812 */ /* 0x000fc800078ec0ff */
[----:B------:R-:W-:-:S07]  /*0580*/  ISETP.NE.AND P1, PT, R8, RZ, PT ;  /* 0x000000ff0800720c */ /* 0x000fce0003f25270 */
[----:B------:R-:W-:Y:S06]  /*0590*/  @!P0 BRA `(.L_x_2) ;  /* 0x0000000000748947 */ /* 0x000fec0003800000 */
[----:B------:R-:W0:Y:S08]  /*05a0*/  LDC.64 R4, c[0x0][0x388] ;  /* 0x0000e200ff047b82 */ /* 0x000e300000000a00 */
[----:B--2---:R-:W1:Y:S01]  /*05b0*/  LDC.64 R6, c[0x0][0x390] ;  /* 0x0000e400ff067b82 */ /* 0x004e620000000a00 */
[----:B0-----:R-:W-:-:S05]  /*05c0*/  IMAD.WIDE.U32 R4, R2, 0x4, R4 ;  /* 0x0000000402047825 */ /* 0x001fca00078e0004 */
[----:B------:R-:W2:Y:S01]  /*05d0*/  LDG.E R9, desc[UR8][R4.64] ;  /* 0x0000000804097981 */ /* 0x000ea2000c1e1900 */
[----:B-1----:R-:W-:-:S04]  /*05e0*/  IMAD.WIDE.U32 R6, R2, 0x4, R6 ;  /* 0x0000000402067825 */ /* 0x002fc800078e0006 */
[----:B--2---:R-:W-:-:S05]  /*05f0*/  IMAD.IADD R9, R0, 0x1, R9 ;  /* 0x0000000100097824 */ /* 0x004fca00078e0209 */
[----:B------:R0:W-:Y:S04]  /*0600*/  STG.E desc[UR8][R6.64], R9 ;  /* 0x0000000906007986 */ /* 0x0001e8000c101908 */
[----:B------:R-:W2:Y:S02]  /*0610*/  LDG.E R0, desc[UR8][R4.64+0x4] ;  /* 0x0000040804007981 */ /* 0x000ea4000c1e1900 */
[----:B--2---:R-:W-:-:S05]  /*0620*/  IADD3 R11, PT, PT, R9, R0, RZ ;  /* 0x00000000090b7210 */ /* 0x004fca0007ffe0ff */
[----:B------:R1:W-:Y:S04]  /*0630*/  STG.E desc[UR8][R6.64+0x4], R11 ;  /* 0x0000040b06007986 */ /* 0x0003e8000c101908 */
[----:B------:R-:W2:Y:S02]  /*0640*/  LDG.E R0, desc[UR8][R4.64+0x8] ;  /* 0x0000080804007981 */ /* 0x000ea4000c1e1900 */
[----:B--2---:R-:W-:-:S05]  /*0650*/  IMAD.IADD R13, R11, 0x1, R0 ;  /* 0x000000010b0d7824 */ /* 0x004fca00078e0200 */
[----:B------:R2:W-:Y:S04]  /*0660*/  STG.E desc[UR8][R6.64+0x8], R13 ;  /* 0x0000080d06007986 */ /* 0x0005e8000c101908 */
[----:B------:R-:W3:Y:S02]  /*0670*/  LDG.E R0, desc[UR8][R4.64+0xc] ;  /* 0x00000c0804007981 */ /* 0x000ee4000c1e1900 */
[----:B---3--:R-:W-:-:S05]  /*0680*/  IADD3 R15, PT, PT, R13, R0, RZ ;  /* 0x000000000d0f7210 */ /* 0x008fca0007ffe0ff */
        /* <DEDUP_REMOVED lines=10> */
[----:B------:R-:W2:Y:S01]  /*0730*/  LDG.E R0, desc[UR8][R4.64+0x1c] ;  /* 0x00001c0804007981 */ /* 0x000ea2000c1e1900 */
[----:B------:R-:W-:Y:S01]  /*0740*/  VIADD R2, R2, 0x8 ;  /* 0x0000000802027836 */ /* 0x000fe20000000000 */
[----:B--2---:R-:W-:-:S05]  /*0750*/  IADD3 R0, PT, PT, R13, R0, RZ ;  /* 0x000000000d007210 */ /* 0x004fca0007ffe0ff */
[----:B------:R3:W-:Y:S02]  /*0760*/  STG.E desc[UR8][R6.64+0x1c], R0 ;  /* 0x00001c0006007986 */ /* 0x0007e4000c101908 */
.L_x_2:
[----:B------:R-:W-:Y:S05]  /*0770*/  @!P1 EXIT ;  /* 0x000000000000994d */ /* 0x000fea0003800000 */
[----:B------:R-:W-:Y:S02]  /*0780*/  ISETP.GE.U32.AND P0, PT, R8, 0x4, PT ;  /* 0x000000040800780c */ /* 0x000fe40003f06070 */
[----:B------:R-:W-:-:S04]  /*0790*/  LOP3.LUT R3, R3, 0x3, RZ, 0xc0, !PT ;  /* 0x0000000303037812 */ /* 0x000fc800078ec0ff */
[----:B------:R-:W-:-:S07]  /*07a0*/  ISETP.NE.AND P1, PT, R3, RZ, PT ;  /* 0x000000ff0300720c */ /* 0x000fce0003f25270 */
[----:B------:R-:W-:Y:S06]  /*07b0*/  @!P0 BRA `(.L_x_3) ;  /* 0x0000000000448947 */ /* 0x000fec0003800000 */
[----:B------:R-:W0:Y:S08]  /*07c0*/  LDC.64 R4, c[0x0][0x388] ;  /* 0x0000e200ff047b82 */ /* 0x000e300000000a00 */
[----:B--23--:R-:W1:Y:S01]  /*07d0*/  LDC.64 R6, c[0x0][0x390] ;  /* 0x0000e400ff067b82 */ /* 0x00ce620000000a00 */
[----:B0-----:R-:W-:-:S05]  /*07e0*/  IMAD.WIDE.U32 R4, R2, 0x4, R4 ;  /* 0x0000000402047825 */ /* 0x001fca00078e0004 */
[----:B------:R-:W2:Y:S01]  /*07f0*/  LDG.E R9, desc[UR8][R4.64] ;  /* 0x0000000804097981 */ /* 0x000ea2000c1e1900 */
[----:B-1----:R-:W-:Y:S01]  /*0800*/  IMAD.WIDE.U32 R6, R2, 0x4, R6 ;  /* 0x0000000402067825 */ /* 0x002fe200078e0006 */
[----:B--2---:R-:W-:-:S05]  /*0810*/  IADD3 R9, PT, PT, R0, R9, RZ ;  /* 0x0000000900097210 */ /* 0x004fca0007ffe0ff */
[----:B------:R0:W-:Y:S04]  /*0820*/  STG.E desc[UR8][R6.64], R9 ;  /* 0x0000000906007986 */ /* 0x0001e8000c101908 */
[----:B------:R-:W2:Y:S02]  /*0830*/  LDG.E R0, desc[UR8][R4.64+0x4] ;  /* 0x0000040804007981 */ /* 0x000ea4000c1e1900 */
[----:B--2---:R-:W-:-:S05]  /*0840*/  IMAD.IADD R11, R9, 0x1, R0 ;  /* 0x00000001090b7824 */ /* 0x004fca00078e0200 */
[----:B------:R0:W-:Y:S04]  /*0850*/  STG.E desc[UR8][R6.64+0x4], R11 ;  /* 0x0000040b06007986 */ /* 0x0001e8000c101908 */
[----:B------:R-:W2:Y:S02]  /*0860*/  LDG.E R0, desc[UR8][R4.64+0x8] ;  /* 0x0000080804007981 */ /* 0x000ea4000c1e1900 */
[----:B--2---:R-:W-:-:S05]  /*0870*/  IADD3 R13, PT, PT, R11, R0, RZ ;  /* 0x000000000b0d7210 */ /* 0x004fca0007ffe0ff */
[----:B------:R0:W-:Y:S04]  /*0880*/  STG.E desc[UR8][R6.64+0x8], R13 ;  /* 0x0000080d06007986 */ /* 0x0001e8000c101908 */
[----:B------:R-:W2:Y:S01]  /*0890*/  LDG.E R0, desc[UR8][R4.64+0xc] ;  /* 0x00000c0804007981 */ /* 0x000ea2000c1e1900 */
[----:B------:R-:W-:Y:S01]  /*08a0*/  IADD3 R2, PT, PT, R2, 0x4, RZ ;  /* 0x0000000402027810 */ /* 0x000fe20007ffe0ff */
[----:B--2---:R-:W-:-:S05]  /*08b0*/  IMAD.IADD R0, R13, 0x1, R0 ;  /* 0x000000010d007824 */ /* 0x004fca00078e0200 */
[----:B------:R0:W-:Y:S02]  /*08c0*/  STG.E desc[UR8][R6.64+0xc], R0 ;  /* 0x00000c0006007986 */ /* 0x0001e4000c101908 */
.L_x_3:
[----:B------:R-:W-:Y:S05]  /*08d0*/  @!P1 EXIT ;  /* 0x000000000000994d */ /* 0x000fea0003800000 */
[----:B------:R-:W1:Y:S08]  /*08e0*/  LDC.64 R4, c[0x0][0x390] ;  /* 0x0000e400ff047b82 */ /* 0x000e700000000a00 */
[----:B0-23--:R-:W0:Y:S01]  /*08f0*/  LDC.64 R6, c[0x0][0x388] ;  /* 0x0000e200ff067b82 */ /* 0x00de220000000a00 */
[----:B-1----:R-:W-:-:S04]  /*0900*/  IMAD.WIDE.U32 R4, R2, 0x4, R4 ;  /* 0x0000000402047825 */ /* 0x002fc800078e0004 */
[----:B------:R-:W-:Y:S01]  /*0910*/  IMAD.MOV.U32 R8, RZ, RZ, R4 ;  /* 0x000000ffff087224 */ /* 0x000fe200078e0004 */
[----:B------:R-:W-:Y:S01]  /*0920*/  IADD3 R4, PT, PT, -R3, RZ, RZ ;  /* 0x000000ff03047210 */ /* 0x000fe20007ffe1ff */
[----:B0-----:R-:W-:-:S07]  /*0930*/  IMAD.WIDE.U32 R6, R2, 0x4, R6 ;  /* 0x0000000402067825 */ /* 0x001fce00078e0006 */
.L_x_4:
[----:B0-----:R-:W-:Y:S01]  /*0940*/  MOV R3, R7 ;  /* 0x0000000700037202 */ /* 0x001fe20000000f00 */
[----:B------:R-:W-:-:S05]  /*0950*/  IMAD.MOV.U32 R2, RZ, RZ, R6 ;  /* 0x000000ffff027224 */ /* 0x000fca00078e0006 */
[----:B------:R0:W2:Y:S01]  /*0960*/  LDG.E R3, desc[UR8][R2.64] ;  /* 0x0000000802037981 */ /* 0x0000a2000c1e1900 */
[----:B------:R-:W-:Y:S02]  /*0970*/  IADD3 R4, PT, PT, R4, 0x1, RZ ;  /* 0x0000000104047810 */ /* 0x000fe40007ffe0ff */
[----:B------:R-:W-:Y:S02]  /*0980*/  IADD3 R6, P2, PT, R6, 0x4, RZ ;  /* 0x0000000406067810 */ /* 0x000fe40007f5e0ff */
[----:B------:R-:W-:-:S03]  /*0990*/  ISETP.NE.AND P0, PT, R4, RZ, PT ;  /* 0x000000ff0400720c */ /* 0x000fc60003f05270 */
[----:B------:R-:W-:Y:S01]  /*09a0*/  IMAD.X R7, RZ, RZ, R7, P2 ;  /* 0x000000ffff077224 */ /* 0x000fe200010e0607 */
[----:B0-----:R-:W-:Y:S02]  /*09b0*/  MOV R2, R8 ;  /* 0x0000000800027202 */ /* 0x001fe40000000f00 */
[----:B------:R-:W-:Y:S01]  /*09c0*/  IADD3 R8, P1, PT, R8, 0x4, RZ ;  /* 0x0000000408087810 */ /* 0x000fe20007f3e0ff */
[----:B--2---:R-:W-:Y:S02]  /*09d0*/  IMAD.IADD R0, R3, 0x1, R0 ;  /* 0x0000000103007824 */ /* 0x004fe400078e0200 */
[----:B------:R-:W-:Y:S01]  /*09e0*/  IMAD.MOV.U32 R3, RZ, RZ, R5 ;  /* 0x000000ffff037224 */ /* 0x000fe200078e0005 */
[----:B------:R-:W-:-:S04]  /*09f0*/  IADD3.X R5, PT, PT, RZ, R5, RZ, P1, !PT ;  /* 0x00000005ff057210 */ /* 0x000fc80000ffe4ff */
[----:B------:R0:W-:Y:S01]  /*0a00*/  STG.E desc[UR8][R2.64], R0 ;  /* 0x0000000002007986 */ /* 0x0001e2000c101908 */
[----:B------:R-:W-:Y:S05]  /*0a10*/  @P0 BRA `(.L_x_4) ;  /* 0xfffffffc00c80947 */ /* 0x000fea000383ffff */
[----:B------:R-:W-:Y:S05]  /*0a20*/  EXIT ;  /* 0x000000000000794d */ /* 0x000fea0003800000 */
.L_x_5:
[----:B------:R-:W-:-:S00]  /*0a30*/  BRA `(.L_x_5) ;  /* 0xfffffffc00fc7947 */ /* 0x000fc0000383ffff */
[----:B------:R-:W-:-:S00]  /*0a40*/  NOP ;  /* 0x0000000000007918 */ /* 0x000fc00000000000 */
        /* <DEDUP_REMOVED lines=11> */
.L_x_6:


//--------------------- .nv.shared.reserved.0     --------------------------
	.section	.nv.shared.reserved.0,"aw",@nobits
	.weak		__nv_reservedSMEM_offset_0_alias
	.size		__nv_reservedSMEM_offset_0_alias, 0, 64
	.other		__nv_reservedSMEM_offset_0_alias,@"STO_CUDA_RESERVED_SHARED STV_DEFAULT"
__nv_reservedSMEM_offset_0_alias:
	.zero		0
	.zero		64


//--------------------- .nv.constant0._Z12silly_kerneliPiS_ --------------------------
	.section	.nv.constant0._Z12silly_kerneliPiS_,"a",@progbits
	.sectionflags	@""
	.align	4
.nv.constant0._Z12silly_kerneliPiS_:
	.zero		920


//--------------------- SYMBOLS --------------------------

	.type		.nv.reservedSmem.offset0,@object
	.size		.nv.reservedSmem.offset0,0x4
